	.headerflags	@"EF_CUDA_TEXMODE_UNIFIED EF_CUDA_64BIT_ADDRESS EF_CUDA_ACCELERATORS EF_CUDA_SM90 EF_CUDA_VIRTUAL_SM(EF_CUDA_SM90)"
	.elftype	@"ET_EXEC"


//--------------------- .nv.info                  --------------------------
	.section	.nv.info,"",@"SHT_CUDA_INFO"
	.align	4


	//----- nvinfo : EIATTR_REGCOUNT
	.align		4
        /*0000*/ 	.byte	0x04, 0x2f
        /*0002*/ 	.short	(.L_3 - .L_2)
	.align		4
.L_2:
        /*0004*/ 	.word	index@(triton_poi_fused__native_batch_norm_legit_no_training_cat_relu_22)
        /*0008*/ 	.word	0x00000020


	//----- nvinfo : EIATTR_MIN_STACK_SIZE
	.align		4
.L_3:
        /*000c*/ 	.byte	0x04, 0x12
        /*000e*/ 	.short	(.L_5 - .L_4)
	.align		4
.L_4:
        /*0010*/ 	.word	index@(triton_poi_fused__native_batch_norm_legit_no_training_cat_relu_22)
        /*0014*/ 	.word	0x00000000


	//----- nvinfo : EIATTR_FRAME_SIZE
	.align		4
.L_5:
        /*0018*/ 	.byte	0x04, 0x11
        /*001a*/ 	.short	(.L_7 - .L_6)
	.align		4
.L_6:
        /*001c*/ 	.word	index@(triton_poi_fused__native_batch_norm_legit_no_training_cat_relu_22)
        /*0020*/ 	.word	0x00000000


	//----- nvinfo : EIATTR_MIN_STACK_SIZE
	.align		4
.L_7:
        /*0024*/ 	.byte	0x04, 0x12
        /*0026*/ 	.short	(.L_9 - .L_8)
	.align		4
.L_8:
        /*0028*/ 	.word	index@(triton_poi_fused__native_batch_norm_legit_no_training_cat_relu_22)
        /*002c*/ 	.word	0x00000000
.L_9:


//--------------------- .nv.info.triton_poi_fused__native_batch_norm_legit_no_training_cat_relu_22 --------------------------
	.section	.nv.info.triton_poi_fused__native_batch_norm_legit_no_training_cat_relu_22,"",@"SHT_CUDA_INFO"
	.sectionflags	@""
	.align	4


	//----- nvinfo : EIATTR_CUDA_API_VERSION
	.align		4
        /*0000*/ 	.byte	0x04, 0x37
        /*0002*/ 	.short	(.L_11 - .L_10)
.L_10:
        /*0004*/ 	.word	0x0000007c


	//----- nvinfo : EIATTR_KPARAM_INFO
	.align		4
.L_11:
        /*0008*/ 	.byte	0x04, 0x17
        /*000a*/ 	.short	(.L_13 - .L_12)
.L_12:
        /*000c*/ 	.word	0x00000000
        /*0010*/ 	.short	0x0008
        /*0012*/ 	.short	0x0040
        /*0014*/ 	.byte	0x00, 0xf0, 0x11, 0x00


	//----- nvinfo : EIATTR_KPARAM_INFO
	.align		4
.L_13:
        /*0018*/ 	.byte	0x04, 0x17
        /*001a*/ 	.short	(.L_15 - .L_14)
.L_14:
        /*001c*/ 	.word	0x00000000
        /*0020*/ 	.short	0x0007
        /*0022*/ 	.short	0x0038
        /*0024*/ 	.byte	0x00, 0xf4, 0x21, 0x00


	//----- nvinfo : EIATTR_KPARAM_INFO
	.align		4
.L_15:
        /*0028*/ 	.byte	0x04, 0x17
        /*002a*/ 	.short	(.L_17 - .L_16)
.L_16:
        /*002c*/ 	.word	0x00000000
        /*0030*/ 	.short	0x0006
        /*0032*/ 	.short	0x0030
        /*0034*/ 	.byte	0x00, 0xf4, 0x21, 0x00


	//----- nvinfo : EIATTR_KPARAM_INFO
	.align		4
.L_17:
        /*0038*/ 	.byte	0x04, 0x17
        /*003a*/ 	.short	(.L_19 - .L_18)
.L_18:
        /*003c*/ 	.word	0x00000000
        /*0040*/ 	.short	0x0005
        /*0042*/ 	.short	0x0028
        /*0044*/ 	.byte	0x00, 0xf4, 0x21, 0x00


	//----- nvinfo : EIATTR_KPARAM_INFO
	.align		4
.L_19:
        /*0048*/ 	.byte	0x04, 0x17
        /*004a*/ 	.short	(.L_21 - .L_20)
.L_20:
        /*004c*/ 	.word	0x00000000
        /*0050*/ 	.short	0x0004
        /*0052*/ 	.short	0x0020
        /*0054*/ 	.byte	0x00, 0xf4, 0x21, 0x00


	//----- nvinfo : EIATTR_KPARAM_INFO
	.align		4
.L_21:
        /*0058*/ 	.byte	0x04, 0x17
        /*005a*/ 	.short	(.L_23 - .L_22)
.L_22:
        /*005c*/ 	.word	0x00000000
        /*0060*/ 	.short	0x0003
        /*0062*/ 	.short	0x0018
        /*0064*/ 	.byte	0x00, 0xf4, 0x21, 0x00


	//----- nvinfo : EIATTR_KPARAM_INFO
	.align		4
.L_23:
        /*0068*/ 	.byte	0x04, 0x17
        /*006a*/ 	.short	(.L_25 - .L_24)
.L_24:
        /*006c*/ 	.word	0x00000000
        /*0070*/ 	.short	0x0002
        /*0072*/ 	.short	0x0010
        /*0074*/ 	.byte	0x00, 0xf4, 0x21, 0x00


	//----- nvinfo : EIATTR_KPARAM_INFO
	.align		4
.L_25:
        /*0078*/ 	.byte	0x04, 0x17
        /*007a*/ 	.short	(.L_27 - .L_26)
.L_26:
        /*007c*/ 	.word	0x00000000
        /*0080*/ 	.short	0x0001
        /*0082*/ 	.short	0x0008
        /*0084*/ 	.byte	0x00, 0xf4, 0x21, 0x00


	//----- nvinfo : EIATTR_KPARAM_INFO
	.align		4
.L_27:
        /*0088*/ 	.byte	0x04, 0x17
        /*008a*/ 	.short	(.L_29 - .L_28)
.L_28:
        /*008c*/ 	.word	0x00000000
        /*0090*/ 	.short	0x0000
        /*0092*/ 	.short	0x0000
        /*0094*/ 	.byte	0x00, 0xf4, 0x21, 0x00


	//----- nvinfo : EIATTR_SPARSE_MMA_MASK
	.align		4
.L_29:
        /*0098*/ 	.byte	0x03, 0x50
        /*009a*/ 	.short	0x0000


	//----- nvinfo : EIATTR_MAXREG_COUNT
	.align		4
        /*009c*/ 	.byte	0x03, 0x1b
        /*009e*/ 	.short	0x00ff


	//----- nvinfo : EIATTR_EXIT_INSTR_OFFSETS
	.align		4
        /*00a0*/ 	.byte	0x04, 0x1c
        /*00a2*/ 	.short	(.L_31 - .L_30)


	//   ....[0]....
.L_30:
        /*00a4*/ 	.word	0x00000990


	//   ....[1]....
        /*00a8*/ 	.word	0x000009b0


	//----- nvinfo : EIATTR_REQNTID
	.align		4
.L_31:
        /*00ac*/ 	.byte	0x04, 0x10
        /*00ae*/ 	.short	(.L_33 - .L_32)
.L_32:
        /*00b0*/ 	.word	0x00000080
        /*00b4*/ 	.word	0x00000001
        /*00b8*/ 	.word	0x00000001


	//----- nvinfo : EIATTR_CBANK_PARAM_SIZE
	.align		4
.L_33:
        /*00bc*/ 	.byte	0x03, 0x19
        /*00be*/ 	.short	0x0044


	//----- nvinfo : EIATTR_PARAM_CBANK
	.align		4
        /*00c0*/ 	.byte	0x04, 0x0a
        /*00c2*/ 	.short	(.L_35 - .L_34)
	.align		4
.L_34:
        /*00c4*/ 	.word	index@(.nv.constant0.triton_poi_fused__native_batch_norm_legit_no_training_cat_relu_22)
        /*00c8*/ 	.short	0x0210
        /*00ca*/ 	.short	0x0044


	//----- nvinfo : EIATTR_SW_WAR
	.align		4
.L_35:
        /*00cc*/ 	.byte	0x04, 0x36
        /*00ce*/ 	.short	(.L_37 - .L_36)
.L_36:
        /*00d0*/ 	.word	0x00000008
.L_37:


//--------------------- .nv.callgraph             --------------------------
	.section	.nv.callgraph,"",@"SHT_CUDA_CALLGRAPH"
	.align	4
	.sectionentsize	8
	.align		4
        /*0000*/ 	.word	0x00000000
	.align		4
        /*0004*/ 	.word	0xffffffff
	.align		4
        /*0008*/ 	.word	0x00000000
	.align		4
        /*000c*/ 	.word	0xfffffffe
	.align		4
        /*0010*/ 	.word	0x00000000
	.align		4
        /*0014*/ 	.word	0xfffffffd
	.align		4
        /*0018*/ 	.word	0x00000000
	.align		4
        /*001c*/ 	.word	0xfffffffc


//--------------------- .nv.constant4             --------------------------
	.section	.nv.constant4,"a",@progbits
	.align	8
	.align		8
.nv.constant4:
        /*0000*/ 	.dword	_$_str
	.align		8
        /*0008*/ 	.dword	_$_str_$_2


//--------------------- .text.triton_poi_fused__native_batch_norm_legit_no_training_cat_relu_22 --------------------------
	.section	.text.triton_poi_fused__native_batch_norm_legit_no_training_cat_relu_22,"ax",@progbits
	.align	128
        .global         triton_poi_fused__native_batch_norm_legit_no_training_cat_relu_22
        .type           triton_poi_fused__native_batch_norm_legit_no_training_cat_relu_22,@function
        .size           triton_poi_fused__native_batch_norm_legit_no_training_cat_relu_22,(.L_x_1 - triton_poi_fused__native_batch_norm_legit_no_training_cat_relu_22)
        .other          triton_poi_fused__native_batch_norm_legit_no_training_cat_relu_22,@"STO_CUDA_ENTRY STV_DEFAULT"
triton_poi_fused__native_batch_norm_legit_no_training_cat_relu_22:
.text.triton_poi_fused__native_batch_norm_legit_no_training_cat_relu_22:
[----:B------:R-:W0:Y:S01]  /*0000*/  LDC R1, c[0x0][0x28] ;  /* 0x00000a00ff017b82 */ /* 0x000e220000000800 */
[----:B------:R-:W1:Y:S07]  /*0010*/  S2R R0, SR_TID.X ;  /* 0x0000000000007919 */ /* 0x000e6e0000002100 */
[----:B------:R-:W2:Y:S01]  /*0020*/  LDC.64 R6, c[0x0][0x228] ;  /* 0x00008a00ff067b82 */ /* 0x000ea20000000a00 */
[----:B------:R-:W-:Y:S01]  /*0030*/  IMAD.MOV.U32 R4, RZ, RZ, RZ ;  /* 0x000000ffff047224 */ /* 0x000fe200078e00ff */
[----:B------:R-:W-:Y:S01]  /*0040*/  ULDC.64 UR4, c[0x0][0x208] ;  /* 0x0000820000047ab9 */ /* 0x000fe20000000a00 */
[----:B------:R-:W3:Y:S01]  /*0050*/  S2R R5, SR_CTAID.X ;  /* 0x0000000000057919 */ /* 0x000ee20000002500 */
[----:B------:R-:W-:Y:S01]  /*0060*/  IMAD.MOV.U32 R8, RZ, RZ, RZ ;  /* 0x000000ffff087224 */ /* 0x000fe200078e00ff */
[----:B------:R-:W-:-:S03]  /*0070*/  ULDC.64 UR6, c[0x0][0x218] ;  /* 0x0000860000067ab9 */ /* 0x000fc60000000a00 */
[----:B------:R-:W4:Y:S08]  /*0080*/  LDC.64 R12, c[0x0][0x220] ;  /* 0x00008800ff0c7b82 */ /* 0x000f300000000a00 */
[----:B------:R-:W5:Y:S01]  /*0090*/  LDC.64 R28, c[0x0][0x210] ;  /* 0x00008400ff1c7b82 */ /* 0x000f620000000a00 */
[----:B------:R-:W-:-:S07]  /*00a0*/  IMAD.MOV.U32 R21, RZ, RZ, RZ ;  /* 0x000000ffff157224 */ /* 0x000fce00078e00ff */
[----:B------:R-:W4:Y:S01]  /*00b0*/  LDC.64 R26, c[0x0][0x238] ;  /* 0x00008e00ff1a7b82 */ /* 0x000f220000000a00 */
[----:B-1----:R-:W-:-:S05]  /*00c0*/  IMAD.SHL.U32 R0, R0, 0x4, RZ ;  /* 0x0000000400007824 */ /* 0x002fca00078e00ff */
[----:B------:R-:W-:-:S05]  /*00d0*/  LOP3.LUT R0, R0, 0x1fc, RZ, 0xc0, !PT ;  /* 0x000001fc00007812 */ /* 0x000fca00078ec0ff */
[----:B---3--:R-:W-:-:S05]  /*00e0*/  IMAD R5, R5, 0x200, R0 ;  /* 0x0000020005057824 */ /* 0x008fca00078e0200 */
[----:B------:R-:W-:Y:S02]  /*00f0*/  SHF.R.S32.HI R0, RZ, 0x1f, R5 ;  /* 0x0000001fff007819 */ /* 0x000fe40000011405 */
[----:B------:R-:W-:Y:S02]  /*0100*/  ISETP.GE.AND P0, PT, R5, 0xc800, PT ;  /* 0x0000c8000500780c */ /* 0x000fe40003f06270 */
[----:B------:R-:W-:-:S04]  /*0110*/  LEA.HI R0, R0, R5, RZ, 0x6 ;  /* 0x0000000500007211 */ /* 0x000fc800078f30ff */
[----:B------:R-:W-:-:S05]  /*0120*/  SHF.R.S32.HI R11, RZ, 0x6, R0 ;  /* 0x00000006ff0b7819 */ /* 0x000fca0000011400 */
[----:B------:R-:W-:-:S05]  /*0130*/  IMAD.HI R2, R11, 0x51eb851f, RZ ;  /* 0x51eb851f0b027827 */ /* 0x000fca00078e02ff */
[----:B------:R-:W-:-:S04]  /*0140*/  SHF.R.U32.HI R3, RZ, 0x1f, R2 ;  /* 0x0000001fff037819 */ /* 0x000fc80000011602 */
[----:B------:R-:W-:-:S05]  /*0150*/  LEA.HI.SX32 R2, R2, R3, 0x1a ;  /* 0x0000000302027211 */ /* 0x000fca00078fd2ff */
[----:B------:R-:W-:Y:S01]  /*0160*/  IMAD R11, R2, -0xc8, R11 ;  /* 0xffffff38020b7824 */ /* 0x000fe200078e020b */
[----:B------:R-:W-:-:S03]  /*0170*/  CS2R R2, SRZ ;  /* 0x0000000000027805 */ /* 0x000fc6000001ff00 */
[----:B--2---:R-:W-:-:S05]  /*0180*/  IMAD.WIDE R6, R11, 0x4, R6 ;  /* 0x000000040b067825 */ /* 0x004fca00078e0206 */
[----:B------:R-:W2:Y:S04]  /*0190*/  @!P0 LDG.E.EL R4, desc[UR4][R6.64] ;  /* 0x0000000406048981 */ /* 0x000ea8000c2e1900 */
[----:B------:R-:W3:Y:S04]  /*01a0*/  @!P0 LDG.E.EL R3, desc[UR4][R6.64] ;  /* 0x0000000406038981 */ /* 0x000ee8000c2e1900 */
[----:B------:R-:W5:Y:S04]  /*01b0*/  @!P0 LDG.E.EL R8, desc[UR4][R6.64] ;  /* 0x0000000406088981 */ /* 0x000f68000c2e1900 */
[----:B------:R1:W5:Y:S01]  /*01c0*/  @!P0 LDG.E.EL R2, desc[UR4][R6.64] ;  /* 0x0000000406028981 */ /* 0x000362000c2e1900 */
[----:B------:R-:W-:-:S02]  /*01d0*/  LOP3.LUT R0, R0, 0xffffffc0, RZ, 0xc0, !PT ;  /* 0xffffffc000007812 */ /* 0x000fc400078ec0ff */
[C---:B------:R-:W-:Y:S01]  /*01e0*/  SHF.L.U32 R9, R11.reuse, 0x6, RZ ;  /* 0x000000060b097819 */ /* 0x040fe200000006ff */
[----:B----4-:R-:W-:-:S05]  /*01f0*/  IMAD.WIDE R12, R11, 0x4, R12 ;  /* 0x000000040b0c7825 */ /* 0x010fca00078e020c */
[----:B------:R-:W4:Y:S01]  /*0200*/  @!P0 LDG.E.EL R21, desc[UR4][R12.64] ;  /* 0x000000040c158981 */ /* 0x000f22000c2e1900 */
[----:B0-----:R-:W-:Y:S01]  /*0210*/  IMAD.WIDE R26, R11, 0x4, R26 ;  /* 0x000000040b1a7825 */ /* 0x001fe200078e021a */
[----:B------:R-:W-:-:S03]  /*0220*/  HFMA2.MMA R23, -RZ, RZ, 0, 0 ;  /* 0x00000000ff177435 */ /* 0x000fc600000001ff */
[----:B--2---:R-:W-:-:S04]  /*0230*/  FADD R4, R4, 9.9999997473787516356e-06 ;  /* 0x3727c5ac04047421 */ /* 0x004fc80000000000 */
[----:B------:R-:W0:Y:S01]  /*0240*/  MUFU.SQRT R20, R4 ;  /* 0x0000000400147308 */ /* 0x000e220000002000 */
[----:B---3--:R-:W-:-:S07]  /*0250*/  FADD R3, R3, 9.9999997473787516356e-06 ;  /* 0x3727c5ac03037421 */ /* 0x008fce0000000000 */
[----:B------:R2:W3:Y:S01]  /*0260*/  MUFU.SQRT R24, R3 ;  /* 0x0000000300187308 */ /* 0x0004e20000002000 */
[----:B-----5:R-:W-:Y:S01]  /*0270*/  FADD R8, R8, 9.9999997473787516356e-06 ;  /* 0x3727c5ac08087421 */ /* 0x020fe20000000000 */
[C---:B0-----:R-:W-:Y:S01]  /*0280*/  FSETP.GT.AND P6, PT, R20.reuse, 8.50705917302346158658e+37, PT ;  /* 0x7e8000001400780b */ /* 0x041fe20003fc4000 */
[----:B--2---:R-:W-:Y:S01]  /*0290*/  IMAD.HI R3, R5, 0x51eb851f, RZ ;  /* 0x51eb851f05037827 */ /* 0x004fe200078e02ff */
[----:B------:R-:W-:-:S04]  /*02a0*/  FSETP.GEU.AND P2, PT, R20, 1.175494350822287508e-38, PT ;  /* 0x008000001400780b */ /* 0x000fc80003f4e000 */
[----:B------:R0:W2:Y:S01]  /*02b0*/  MUFU.SQRT R22, R8 ;  /* 0x0000000800167308 */ /* 0x0000a20000002000 */
[----:B------:R-:W-:Y:S02]  /*02c0*/  SHF.R.U32.HI R4, RZ, 0x1f, R3 ;  /* 0x0000001fff047819 */ /* 0x000fe40000011603 */
[C---:B---3--:R-:W-:Y:S02]  /*02d0*/  FSETP.GT.AND P5, PT, R24.reuse, 8.50705917302346158658e+37, PT ;  /* 0x7e8000001800780b */ /* 0x048fe40003fa4000 */
[----:B-1----:R-:W-:Y:S02]  /*02e0*/  LEA.HI.SX32 R6, R3, R4, 0x14 ;  /* 0x0000000403067211 */ /* 0x002fe400078fa2ff */
[----:B------:R-:W-:Y:S01]  /*02f0*/  FSETP.GEU.AND P3, PT, R24, 1.175494350822287508e-38, PT ;  /* 0x008000001800780b */ /* 0x000fe20003f6e000 */
[----:B------:R-:W-:Y:S02]  /*0300*/  @P6 FMUL R20, R20, 0.25 ;  /* 0x3e80000014146820 */ /* 0x000fe40000400000 */
[----:B------:R-:W-:-:S02]  /*0310*/  IMAD R7, R6, -0x3200, R5 ;  /* 0xffffce0006077824 */ /* 0x000fc400078e0205 */
[----:B------:R-:W-:Y:S01]  /*0320*/  FADD R10, R2, 9.9999997473787516356e-06 ;  /* 0x3727c5ac020a7421 */ /* 0x000fe20000000000 */
[----:B------:R-:W-:Y:S01]  /*0330*/  @!P2 FMUL R20, R20, 16777216 ;  /* 0x4b8000001414a820 */ /* 0x000fe20000400000 */
[----:B0-----:R-:W-:Y:S01]  /*0340*/  IMAD R8, R6, 0x300, RZ ;  /* 0x0000030006087824 */ /* 0x001fe200078e02ff */
[----:B--2---:R-:W-:Y:S01]  /*0350*/  FSETP.GT.AND P4, PT, R22, 8.50705917302346158658e+37, PT ;  /* 0x7e8000001600780b */ /* 0x004fe20003f84000 */
[----:B------:R-:W-:Y:S02]  /*0360*/  IMAD R7, R6, 0x2f00, R7 ;  /* 0x00002f0006077824 */ /* 0x000fe400078e0207 */
[----:B------:R-:W-:Y:S01]  /*0370*/  @P5 FMUL R24, R24, 0.25 ;  /* 0x3e80000018185820 */ /* 0x000fe20000400000 */
[----:B------:R-:W-:Y:S01]  /*0380*/  IMAD.IADD R6, R5, 0x1, -R0 ;  /* 0x0000000105067824 */ /* 0x000fe200078e0a00 */
[----:B------:R-:W-:Y:S01]  /*0390*/  FSETP.GEU.AND P1, PT, R22, 1.175494350822287508e-38, PT ;  /* 0x008000001600780b */ /* 0x000fe20003f2e000 */
[----:B------:R-:W0:Y:S01]  /*03a0*/  MUFU.SQRT R0, R10 ;  /* 0x0000000a00007308 */ /* 0x000e220000002000 */
[----:B------:R-:W-:Y:S01]  /*03b0*/  @!P3 FMUL R24, R24, 16777216 ;  /* 0x4b8000001818b820 */ /* 0x000fe20000400000 */
[----:B------:R-:W-:Y:S01]  /*03c0*/  IMAD.MOV.U32 R4, RZ, RZ, 0x3e800000 ;  /* 0x3e800000ff047424 */ /* 0x000fe200078e00ff */
[----:B------:R-:W1:Y:S05]  /*03d0*/  LDC.64 R2, c[0x0][0x230] ;  /* 0x00008c00ff027b82 */ /* 0x000e6a0000000a00 */
[----:B------:R-:W2:Y:S01]  /*03e0*/  MUFU.RCP R20, R20 ;  /* 0x0000001400147308 */ /* 0x000ea20000001000 */
[----:B------:R-:W-:-:S02]  /*03f0*/  FSEL R15, R4, 1, P5 ;  /* 0x3f800000040f7808 */ /* 0x000fc40002800000 */
[----:B------:R-:W-:Y:S02]  /*0400*/  FSEL R17, R4, 1, P6 ;  /* 0x3f80000004117808 */ /* 0x000fe40003000000 */
[----:B------:R-:W-:-:S03]  /*0410*/  SHF.R.S32.HI R14, RZ, 0x1f, R8 ;  /* 0x0000001fff0e7819 */ /* 0x000fc60000011408 */
[----:B------:R-:W3:Y:S01]  /*0420*/  MUFU.RCP R24, R24 ;  /* 0x0000001800187308 */ /* 0x000ee20000001000 */
[----:B------:R-:W-:Y:S01]  /*0430*/  IADD3 R8, P5, P6, R9, R6, R8 ;  /* 0x0000000609087210 */ /* 0x000fe20007ebe008 */
[----:B------:R-:W-:Y:S01]  /*0440*/  @P4 FMUL R22, R22, 0.25 ;  /* 0x3e80000016164820 */ /* 0x000fe20000400000 */
[----:B------:R-:W-:Y:S01]  /*0450*/  FSEL R19, R4, 1, P4 ;  /* 0x3f80000004137808 */ /* 0x000fe20002000000 */
[----:B------:R-:W-:Y:S01]  /*0460*/  @!P3 FMUL R15, R15, 16777216 ;  /* 0x4b8000000f0fb820 */ /* 0x000fe20000400000 */
[----:B------:R-:W-:Y:S01]  /*0470*/  SHF.R.S32.HI R6, RZ, 0x1f, R6 ;  /* 0x0000001fff067819 */ /* 0x000fe20000011406 */
[----:B------:R-:W-:Y:S01]  /*0480*/  @!P2 FMUL R17, R17, 16777216 ;  /* 0x4b8000001111a820 */ /* 0x000fe20000400000 */
[----:B------:R-:W-:Y:S02]  /*0490*/  SHF.R.S32.HI R9, RZ, 0x1f, R9 ;  /* 0x0000001fff097819 */ /* 0x000fe40000011409 */
[----:B0-----:R-:W-:Y:S02]  /*04a0*/  FSETP.GT.AND P2, PT, R0, 8.50705917302346158658e+37, PT ;  /* 0x7e8000000000780b */ /* 0x001fe40003f44000 */
[----:B------:R-:W-:Y:S01]  /*04b0*/  ISETP.GE.AND P3, PT, R11, 0xbc, PT ;  /* 0x000000bc0b00780c */ /* 0x000fe20003f66270 */
[----:B------:R-:W-:Y:S01]  /*04c0*/  @!P1 FMUL R22, R22, 16777216 ;  /* 0x4b80000016169820 */ /* 0x000fe20000400000 */
[----:B------:R-:W-:Y:S01]  /*04d0*/  @!P1 FMUL R19, R19, 16777216 ;  /* 0x4b80000013139820 */ /* 0x000fe20000400000 */
[----:B------:R-:W-:Y:S01]  /*04e0*/  IADD3.X R9, R9, R6, R14, P5, P6 ;  /* 0x0000000609097210 */ /* 0x000fe20002fec40e */
[----:B--2---:R-:W-:Y:S01]  /*04f0*/  FMUL R20, R20, R17 ;  /* 0x0000001114147220 */ /* 0x004fe20000400000 */
[----:B------:R-:W-:-:S02]  /*0500*/  CS2R R16, SRZ ;  /* 0x0000000000107805 */ /* 0x000fc4000001ff00 */
[----:B------:R-:W-:Y:S01]  /*0510*/  FSETP.GEU.AND P4, PT, R0, 1.175494350822287508e-38, PT ;  /* 0x008000000000780b */ /* 0x000fe20003f8e000 */
[----:B------:R-:W-:Y:S01]  /*0520*/  IMAD.MOV.U32 R6, RZ, RZ, RZ ;  /* 0x000000ffff067224 */ /* 0x000fe200078e00ff */
[----:B------:R-:W-:Y:S01]  /*0530*/  ISETP.LT.AND P1, PT, R5, 0xc800, !P3 ;  /* 0x0000c8000500780c */ /* 0x000fe20005f21270 */
[----:B---3--:R-:W-:Y:S01]  /*0540*/  FMUL R24, R24, R15 ;  /* 0x0000000f18187220 */ /* 0x008fe20000400000 */
[----:B------:R-:W-:Y:S01]  /*0550*/  CS2R R14, SRZ ;  /* 0x00000000000e7805 */ /* 0x000fe2000001ff00 */
[----:B------:R-:W2:Y:S01]  /*0560*/  @!P0 LDG.E.EL R16, desc[UR4][R12.64] ;  /* 0x000000040c108981 */ /* 0x000ea2000c2e1900 */
[----:B------:R-:W-:Y:S01]  /*0570*/  IMAD.WIDE R28, R7, 0x4, R28 ;  /* 0x00000004071c7825 */ /* 0x000fe200078e021c */
[----:B------:R-:W-:Y:S02]  /*0580*/  FSEL R4, R4, 1, P2 ;  /* 0x3f80000004047808 */ /* 0x000fe40001000000 */
[----:B------:R-:W3:Y:S01]  /*0590*/  @!P0 LDG.E.EL R17, desc[UR4][R12.64] ;  /* 0x000000040c118981 */ /* 0x000ee2000c2e1900 */
[----:B------:R-:W-:-:S03]  /*05a0*/  @P2 FMUL R0, R0, 0.25 ;  /* 0x3e80000000002820 */ /* 0x000fc60000400000 */
[----:B------:R0:W5:Y:S01]  /*05b0*/  @!P0 LDG.E.EL R6, desc[UR4][R12.64] ;  /* 0x000000040c068981 */ /* 0x000162000c2e1900 */
[C---:B------:R-:W-:Y:S01]  /*05c0*/  ISETP.GT.AND P2, PT, R11.reuse, 0xbb, !P0 ;  /* 0x000000bb0b00780c */ /* 0x040fe20004744270 */
[----:B------:R-:W-:Y:S01]  /*05d0*/  @!P4 FMUL R0, R0, 16777216 ;  /* 0x4b8000000000c820 */ /* 0x000fe20000400000 */
[----:B------:R-:W-:Y:S01]  /*05e0*/  @!P4 FMUL R4, R4, 16777216 ;  /* 0x4b8000000404c820 */ /* 0x000fe20000400000 */
[----:B0-----:R-:W-:Y:S01]  /*05f0*/  CS2R R12, SRZ ;  /* 0x00000000000c7805 */ /* 0x001fe2000001ff00 */
[----:B-1----:R-:W-:-:S05]  /*0600*/  IMAD.WIDE R2, R11, 0x4, R2 ;  /* 0x000000040b027825 */ /* 0x002fca00078e0202 */
[----:B------:R0:W2:Y:S01]  /*0610*/  @P1 LDG.E.128 R12, desc[UR4][R28.64] ;  /* 0x000000041c0c1981 */ /* 0x0000a2000c1e1d00 */
[----:B------:R-:W-:Y:S01]  /*0620*/  CS2R R10, SRZ ;  /* 0x00000000000a7805 */ /* 0x000fe2000001ff00 */
[----:B------:R-:W1:Y:S01]  /*0630*/  MUFU.RCP R22, R22 ;  /* 0x0000001600167308 */ /* 0x000e620000001000 */
[----:B------:R-:W-:Y:S01]  /*0640*/  IMAD.MOV.U32 R7, RZ, RZ, RZ ;  /* 0x000000ffff077224 */ /* 0x000fe200078e00ff */
[----:B------:R-:W3:Y:S05]  /*0650*/  @!P0 LDG.E.EL R23, desc[UR4][R2.64] ;  /* 0x0000000402178981 */ /* 0x000eea000c2e1900 */
[----:B------:R-:W3:Y:S01]  /*0660*/  @!P0 LDG.E.EL R7, desc[UR4][R2.64] ;  /* 0x0000000402078981 */ /* 0x000ee2000c2e1900 */
[----:B0-----:R-:W-:-:S04]  /*0670*/  LEA R28, P4, R8, UR6, 0x2 ;  /* 0x00000006081c7c11 */ /* 0x001fc8000f8810ff */
[----:B------:R-:W-:Y:S02]  /*0680*/  LEA.HI.X R29, R8, UR7, R9, 0x2, P4 ;  /* 0x00000007081d7c11 */ /* 0x000fe4000a0f1409 */
[----:B------:R-:W-:Y:S01]  /*0690*/  CS2R R8, SRZ ;  /* 0x0000000000087805 */ /* 0x000fe2000001ff00 */
[----:B------:R0:W4:Y:S05]  /*06a0*/  MUFU.RCP R25, R0 ;  /* 0x0000000000197308 */ /* 0x00012a0000001000 */
[----:B------:R-:W3:Y:S01]  /*06b0*/  @P2 LDG.E.128 R8, desc[UR4][R28.64+-0xbc00] ;  /* 0xff4400041c082981 */ /* 0x000ee2000c1e1d00 */
[----:B-1----:R-:W-:Y:S01]  /*06c0*/  FMUL R22, R22, R19 ;  /* 0x0000001316167220 */ /* 0x002fe20000400000 */
[----:B------:R-:W-:Y:S01]  /*06d0*/  CS2R R18, SRZ ;  /* 0x0000000000127805 */ /* 0x000fe2000001ff00 */
[----:B0-----:R-:W-:-:S05]  /*06e0*/  IMAD.MOV.U32 R0, RZ, RZ, RZ ;  /* 0x000000ffff007224 */ /* 0x001fca00078e00ff */
[----:B------:R-:W5:Y:S01]  /*06f0*/  @!P0 LDG.E.EL R18, desc[UR4][R2.64] ;  /* 0x0000000402128981 */ /* 0x000f62000c2e1900 */
[----:B----4-:R-:W-:Y:S01]  /*0700*/  FMUL R25, R25, R4 ;  /* 0x0000000419197220 */ /* 0x010fe20000400000 */
[----:B------:R-:W-:Y:S02]  /*0710*/  IMAD.MOV.U32 R4, RZ, RZ, RZ ;  /* 0x000000ffff047224 */ /* 0x000fe400078e00ff */
[----:B------:R0:W4:Y:S04]  /*0720*/  @!P0 LDG.E.EL R19, desc[UR4][R2.64] ;  /* 0x0000000402138981 */ /* 0x000128000c2e1900 */
[----:B------:R-:W4:Y:S04]  /*0730*/  @!P0 LDG.E.EL R0, desc[UR4][R26.64] ;  /* 0x000000041a008981 */ /* 0x000f28000c2e1900 */
[----:B------:R-:W4:Y:S01]  /*0740*/  @!P0 LDG.E.EL R4, desc[UR4][R26.64] ;  /* 0x000000041a048981 */ /* 0x000f22000c2e1900 */
[----:B0-----:R-:W-:-:S06]  /*0750*/  CS2R R2, SRZ ;  /* 0x0000000000027805 */ /* 0x001fcc000001ff00 */
[----:B------:R-:W4:Y:S04]  /*0760*/  @!P0 LDG.E.EL R3, desc[UR4][R26.64] ;  /* 0x000000041a038981 */ /* 0x000f28000c2e1900 */
[----:B------:R0:W4:Y:S02]  /*0770*/  @!P0 LDG.E.EL R2, desc[UR4][R26.64] ;  /* 0x000000041a028981 */ /* 0x000124000c2e1900 */
[----:B0-----:R-:W0:Y:S02]  /*0780*/  LDC.64 R26, c[0x0][0x248] ;  /* 0x00009200ff1a7b82 */ /* 0x001e240000000a00 */
[----:B0-----:R-:W-:Y:S01]  /*0790*/  IMAD.WIDE R26, R5, 0x4, R26 ;  /* 0x00000004051a7825 */ /* 0x001fe200078e021a */
[----:B--2---:R-:W-:Y:S02]  /*07a0*/  SEL R12, R12, RZ, P1 ;  /* 0x000000ff0c0c7207 */ /* 0x004fe40000800000 */
[----:B------:R-:W-:-:S02]  /*07b0*/  SEL R13, R13, RZ, P1 ;  /* 0x000000ff0d0d7207 */ /* 0x000fc40000800000 */
[----:B------:R-:W-:Y:S02]  /*07c0*/  SEL R15, R15, RZ, P1 ;  /* 0x000000ff0f0f7207 */ /* 0x000fe40000800000 */
[----:B------:R-:W-:Y:S02]  /*07d0*/  SEL R14, R14, RZ, P1 ;  /* 0x000000ff0e0e7207 */ /* 0x000fe40000800000 */
[----:B---3--:R-:W-:Y:S02]  /*07e0*/  @P3 SEL R12, R8, RZ, P2 ;  /* 0x000000ff080c3207 */ /* 0x008fe40001000000 */
[----:B------:R-:W-:Y:S02]  /*07f0*/  @P3 SEL R13, R9, RZ, P2 ;  /* 0x000000ff090d3207 */ /* 0x000fe40001000000 */
[----:B------:R-:W0:Y:S01]  /*0800*/  LDC.64 R8, c[0x0][0x240] ;  /* 0x00009000ff087b82 */ /* 0x000e220000000a00 */
[----:B------:R-:W-:Y:S02]  /*0810*/  @P3 SEL R15, R11, RZ, P2 ;  /* 0x000000ff0b0f3207 */ /* 0x000fe40001000000 */
[----:B------:R-:W-:Y:S01]  /*0820*/  @P3 SEL R14, R10, RZ, P2 ;  /* 0x000000ff0a0e3207 */ /* 0x000fe20001000000 */
[----:B------:R-:W-:Y:S01]  /*0830*/  FADD R21, R12, -R21 ;  /* 0x800000150c157221 */ /* 0x000fe20000000000 */
[----:B------:R-:W-:Y:S01]  /*0840*/  FADD R11, R13, -R16 ;  /* 0x800000100d0b7221 */ /* 0x000fe20000000000 */
[----:B-----5:R-:W-:-:S02]  /*0850*/  FADD R6, R15, -R6 ;  /* 0x800000060f067221 */ /* 0x020fc40000000000 */
[----:B------:R-:W-:Y:S01]  /*0860*/  FADD R17, R14, -R17 ;  /* 0x800000110e117221 */ /* 0x000fe20000000000 */
[----:B------:R-:W-:Y:S01]  /*0870*/  FMUL R24, R24, R21 ;  /* 0x0000001518187220 */ /* 0x000fe20000400000 */
[----:B------:R-:W-:Y:S01]  /*0880*/  FMUL R25, R25, R6 ;  /* 0x0000000619197220 */ /* 0x000fe20000400000 */
[----:B------:R-:W-:Y:S01]  /*0890*/  FMUL R11, R20, R11 ;  /* 0x0000000b140b7220 */ /* 0x000fe20000400000 */
[----:B------:R-:W-:Y:S02]  /*08a0*/  FMUL R17, R22, R17 ;  /* 0x0000001116117220 */ /* 0x000fe40000400000 */
[----:B----4-:R-:W-:Y:S02]  /*08b0*/  FFMA R4, R25, R23, R4 ;  /* 0x0000001719047223 */ /* 0x010fe40000000004 */
[----:B------:R-:W-:Y:S01]  /*08c0*/  FFMA R0, R17, R19, R0 ;  /* 0x0000001311007223 */ /* 0x000fe20000000000 */
[----:B------:R-:W-:Y:S01]  /*08d0*/  FFMA R3, R24, R18, R3 ;  /* 0x0000001218037223 */ /* 0x000fe20000000003 */
[----:B0-----:R-:W-:-:S04]  /*08e0*/  IMAD.WIDE R8, R5, 0x4, R8 ;  /* 0x0000000405087825 */ /* 0x001fc800078e0208 */
[----:B------:R-:W-:Y:S01]  /*08f0*/  FFMA R2, R11, R7, R2 ;  /* 0x000000070b027223 */ /* 0x000fe20000000002 */
[----:B------:R-:W-:Y:S01]  /*0900*/  FSETP.GEU.AND P1, PT, R4, RZ, PT ;  /* 0x000000ff0400720b */ /* 0x000fe20003f2e000 */
[----:B------:R0:W-:Y:S01]  /*0910*/  @!P0 STG.E.128 desc[UR4][R8.64], R12 ;  /* 0x0000000c08008986 */ /* 0x0001e2000c101d04 */
[----:B------:R-:W-:Y:S02]  /*0920*/  FSETP.GEU.AND P2, PT, R0, RZ, PT ;  /* 0x000000ff0000720b */ /* 0x000fe40003f4e000 */
[----:B------:R-:W-:Y:S02]  /*0930*/  FSETP.GEU.AND P3, PT, R2, RZ, PT ;  /* 0x000000ff0200720b */ /* 0x000fe40003f6e000 */
[----:B------:R-:W-:Y:S02]  /*0940*/  FSETP.GEU.AND P4, PT, R3, RZ, PT ;  /* 0x000000ff0300720b */ /* 0x000fe40003f8e000 */
[----:B------:R-:W-:Y:S02]  /*0950*/  SEL R7, R4, RZ, P1 ;  /* 0x000000ff04077207 */ /* 0x000fe40000800000 */
[----:B------:R-:W-:-:S02]  /*0960*/  SEL R6, R0, RZ, P2 ;  /* 0x000000ff00067207 */ /* 0x000fc40001000000 */
[----:B------:R-:W-:Y:S02]  /*0970*/  SEL R5, R2, RZ, P3 ;  /* 0x000000ff02057207 */ /* 0x000fe40001800000 */
[----:B------:R-:W-:Y:S01]  /*0980*/  SEL R4, R3, RZ, P4 ;  /* 0x000000ff03047207 */ /* 0x000fe20002000000 */
[----:B0-----:R-:W-:Y:S06]  /*0990*/  @P0 EXIT ;  /* 0x000000000000094d */ /* 0x001fec0003800000 */
[----:B------:R-:W-:Y:S01]  /*09a0*/  STG.E.128 desc[UR4][R26.64], R4 ;  /* 0x000000041a007986 */ /* 0x000fe2000c101d04 */
[----:B------:R-:W-:Y:S05]  /*09b0*/  EXIT ;  /* 0x000000000000794d */ /* 0x000fea0003800000 */
.L_x_0:
[----:B------:R-:W-:-:S00]  /*09c0*/  BRA `(.L_x_0) ;  /* 0xfffffffc00fc7947 */ /* 0x000fc0000383ffff */
[----:B------:R-:W-:-:S00]  /*09d0*/  NOP ;  /* 0x0000000000007918 */ /* 0x000fc00000000000 */
        /* <DEDUP_REMOVED lines=10> */
.L_x_1:


//--------------------- .nv.global.init           --------------------------
	.section	.nv.global.init,"aw",@progbits
.nv.global.init:
	.type		_$_str,@object
	.size		_$_str,(_$_str_$_2 - _$_str)
_$_str:
        /*0000*/ 	.byte	0x5f, 0x5f, 0x43, 0x55, 0x44, 0x41, 0x5f, 0x46, 0x54, 0x5a, 0x00
	.type		_$_str_$_2,@object
	.size		_$_str_$_2,(.L_1 - _$_str_$_2)
_$_str_$_2:
        /*000b*/ 	.byte	0x5f, 0x5f, 0x43, 0x55, 0x44, 0x41, 0x5f, 0x50, 0x52, 0x45, 0x43, 0x5f, 0x53, 0x51, 0x52, 0x54
        /*001b*/ 	.byte	0x00
.L_1:


//--------------------- .nv.constant0.triton_poi_fused__native_batch_norm_legit_no_training_cat_relu_22 --------------------------
	.section	.nv.constant0.triton_poi_fused__native_batch_norm_legit_no_training_cat_relu_22,"a",@progbits
	.sectionflags	@""
	.align	4
.nv.constant0.triton_poi_fused__native_batch_norm_legit_no_training_cat_relu_22:
	.zero		596
